	.headerflags	@"EF_CUDA_TEXMODE_UNIFIED EF_CUDA_64BIT_ADDRESS EF_CUDA_ACCELERATORS EF_CUDA_SM90 EF_CUDA_VIRTUAL_SM(EF_CUDA_SM90)"
	.elftype	@"ET_EXEC"


//--------------------- .nv.info                  --------------------------
	.section	.nv.info,"",@"SHT_CUDA_INFO"
	.align	4


	//----- nvinfo : EIATTR_REGCOUNT
	.align		4
        /*0000*/ 	.byte	0x04, 0x2f
        /*0002*/ 	.short	(.L_3 - .L_2)
	.align		4
.L_2:
        /*0004*/ 	.word	index@(triton_poi_fused_cat_3)
        /*0008*/ 	.word	0x0000001a


	//----- nvinfo : EIATTR_MIN_STACK_SIZE
	.align		4
.L_3:
        /*000c*/ 	.byte	0x04, 0x12
        /*000e*/ 	.short	(.L_5 - .L_4)
	.align		4
.L_4:
        /*0010*/ 	.word	index@(triton_poi_fused_cat_3)
        /*0014*/ 	.word	0x00000000


	//----- nvinfo : EIATTR_FRAME_SIZE
	.align		4
.L_5:
        /*0018*/ 	.byte	0x04, 0x11
        /*001a*/ 	.short	(.L_7 - .L_6)
	.align		4
.L_6:
        /*001c*/ 	.word	index@(triton_poi_fused_cat_3)
        /*0020*/ 	.word	0x00000000


	//----- nvinfo : EIATTR_MIN_STACK_SIZE
	.align		4
.L_7:
        /*0024*/ 	.byte	0x04, 0x12
        /*0026*/ 	.short	(.L_9 - .L_8)
	.align		4
.L_8:
        /*0028*/ 	.word	index@(triton_poi_fused_cat_3)
        /*002c*/ 	.word	0x00000000
.L_9:


//--------------------- .nv.info.triton_poi_fused_cat_3 --------------------------
	.section	.nv.info.triton_poi_fused_cat_3,"",@"SHT_CUDA_INFO"
	.sectionflags	@""
	.align	4


	//----- nvinfo : EIATTR_CUDA_API_VERSION
	.align		4
        /*0000*/ 	.byte	0x04, 0x37
        /*0002*/ 	.short	(.L_11 - .L_10)
.L_10:
        /*0004*/ 	.word	0x0000007c


	//----- nvinfo : EIATTR_KPARAM_INFO
	.align		4
.L_11:
        /*0008*/ 	.byte	0x04, 0x17
        /*000a*/ 	.short	(.L_13 - .L_12)
.L_12:
        /*000c*/ 	.word	0x00000000
        /*0010*/ 	.short	0x0007
        /*0012*/ 	.short	0x0038
        /*0014*/ 	.byte	0x00, 0xf0, 0x11, 0x00


	//----- nvinfo : EIATTR_KPARAM_INFO
	.align		4
.L_13:
        /*0018*/ 	.byte	0x04, 0x17
        /*001a*/ 	.short	(.L_15 - .L_14)
.L_14:
        /*001c*/ 	.word	0x00000000
        /*0020*/ 	.short	0x0006
        /*0022*/ 	.short	0x0030
        /*0024*/ 	.byte	0x00, 0xf4, 0x21, 0x00


	//----- nvinfo : EIATTR_KPARAM_INFO
	.align		4
.L_15:
        /*0028*/ 	.byte	0x04, 0x17
        /*002a*/ 	.short	(.L_17 - .L_16)
.L_16:
        /*002c*/ 	.word	0x00000000
        /*0030*/ 	.short	0x0005
        /*0032*/ 	.short	0x0028
        /*0034*/ 	.byte	0x00, 0xf4, 0x21, 0x00


	//----- nvinfo : EIATTR_KPARAM_INFO
	.align		4
.L_17:
        /*0038*/ 	.byte	0x04, 0x17
        /*003a*/ 	.short	(.L_19 - .L_18)
.L_18:
        /*003c*/ 	.word	0x00000000
        /*0040*/ 	.short	0x0004
        /*0042*/ 	.short	0x0020
        /*0044*/ 	.byte	0x00, 0xf4, 0x21, 0x00


	//----- nvinfo : EIATTR_KPARAM_INFO
	.align		4
.L_19:
        /*0048*/ 	.byte	0x04, 0x17
        /*004a*/ 	.short	(.L_21 - .L_20)
.L_20:
        /*004c*/ 	.word	0x00000000
        /*0050*/ 	.short	0x0003
        /*0052*/ 	.short	0x0018
        /*0054*/ 	.byte	0x00, 0xf4, 0x21, 0x00


	//----- nvinfo : EIATTR_KPARAM_INFO
	.align		4
.L_21:
        /*0058*/ 	.byte	0x04, 0x17
        /*005a*/ 	.short	(.L_23 - .L_22)
.L_22:
        /*005c*/ 	.word	0x00000000
        /*0060*/ 	.short	0x0002
        /*0062*/ 	.short	0x0010
        /*0064*/ 	.byte	0x00, 0xf4, 0x21, 0x00


	//----- nvinfo : EIATTR_KPARAM_INFO
	.align		4
.L_23:
        /*0068*/ 	.byte	0x04, 0x17
        /*006a*/ 	.short	(.L_25 - .L_24)
.L_24:
        /*006c*/ 	.word	0x00000000
        /*0070*/ 	.short	0x0001
        /*0072*/ 	.short	0x0008
        /*0074*/ 	.byte	0x00, 0xf4, 0x21, 0x00


	//----- nvinfo : EIATTR_KPARAM_INFO
	.align		4
.L_25:
        /*0078*/ 	.byte	0x04, 0x17
        /*007a*/ 	.short	(.L_27 - .L_26)
.L_26:
        /*007c*/ 	.word	0x00000000
        /*0080*/ 	.short	0x0000
        /*0082*/ 	.short	0x0000
        /*0084*/ 	.byte	0x00, 0xf4, 0x21, 0x00


	//----- nvinfo : EIATTR_SPARSE_MMA_MASK
	.align		4
.L_27:
        /*0088*/ 	.byte	0x03, 0x50
        /*008a*/ 	.short	0x0000


	//----- nvinfo : EIATTR_MAXREG_COUNT
	.align		4
        /*008c*/ 	.byte	0x03, 0x1b
        /*008e*/ 	.short	0x00ff


	//----- nvinfo : EIATTR_EXIT_INSTR_OFFSETS
	.align		4
        /*0090*/ 	.byte	0x04, 0x1c
        /*0092*/ 	.short	(.L_29 - .L_28)


	//   ....[0]....
.L_28:
        /*0094*/ 	.word	0x000006b0


	//   ....[1]....
        /*0098*/ 	.word	0x000006d0


	//----- nvinfo : EIATTR_REQNTID
	.align		4
.L_29:
        /*009c*/ 	.byte	0x04, 0x10
        /*009e*/ 	.short	(.L_31 - .L_30)
.L_30:
        /*00a0*/ 	.word	0x00000080
        /*00a4*/ 	.word	0x00000001
        /*00a8*/ 	.word	0x00000001


	//----- nvinfo : EIATTR_CBANK_PARAM_SIZE
	.align		4
.L_31:
        /*00ac*/ 	.byte	0x03, 0x19
        /*00ae*/ 	.short	0x003c


	//----- nvinfo : EIATTR_PARAM_CBANK
	.align		4
        /*00b0*/ 	.byte	0x04, 0x0a
        /*00b2*/ 	.short	(.L_33 - .L_32)
	.align		4
.L_32:
        /*00b4*/ 	.word	index@(.nv.constant0.triton_poi_fused_cat_3)
        /*00b8*/ 	.short	0x0210
        /*00ba*/ 	.short	0x003c


	//----- nvinfo : EIATTR_SW_WAR
	.align		4
.L_33:
        /*00bc*/ 	.byte	0x04, 0x36
        /*00be*/ 	.short	(.L_35 - .L_34)
.L_34:
        /*00c0*/ 	.word	0x00000008
.L_35:


//--------------------- .nv.callgraph             --------------------------
	.section	.nv.callgraph,"",@"SHT_CUDA_CALLGRAPH"
	.align	4
	.sectionentsize	8
	.align		4
        /*0000*/ 	.word	0x00000000
	.align		4
        /*0004*/ 	.word	0xffffffff
	.align		4
        /*0008*/ 	.word	0x00000000
	.align		4
        /*000c*/ 	.word	0xfffffffe
	.align		4
        /*0010*/ 	.word	0x00000000
	.align		4
        /*0014*/ 	.word	0xfffffffd
	.align		4
        /*0018*/ 	.word	0x00000000
	.align		4
        /*001c*/ 	.word	0xfffffffc


//--------------------- .nv.constant4             --------------------------
	.section	.nv.constant4,"a",@progbits
	.align	8
	.align		8
.nv.constant4:
        /*0000*/ 	.dword	_$_str
	.align		8
        /*0008*/ 	.dword	_$_str_$_2


//--------------------- .text.triton_poi_fused_cat_3 --------------------------
	.section	.text.triton_poi_fused_cat_3,"ax",@progbits
	.align	128
        .global         triton_poi_fused_cat_3
        .type           triton_poi_fused_cat_3,@function
        .size           triton_poi_fused_cat_3,(.L_x_1 - triton_poi_fused_cat_3)
        .other          triton_poi_fused_cat_3,@"STO_CUDA_ENTRY STV_DEFAULT"
triton_poi_fused_cat_3:
.text.triton_poi_fused_cat_3:
[----:B------:R-:W0:Y:S01]  /*0000*/  LDC R1, c[0x0][0x28] ;  /* 0x00000a00ff017b82 */ /* 0x000e220000000800 */
[----:B------:R-:W1:Y:S07]  /*0010*/  S2R R0, SR_TID.X ;  /* 0x0000000000007919 */ /* 0x000e6e0000002100 */
[----:B------:R-:W2:Y:S01]  /*0020*/  LDC.64 R4, c[0x0][0x220] ;  /* 0x00008800ff047b82 */ /* 0x000ea20000000a00 */
[----:B------:R-:W-:Y:S01]  /*0030*/  CS2R R10, SRZ ;  /* 0x00000000000a7805 */ /* 0x000fe2000001ff00 */
[----:B------:R-:W-:Y:S01]  /*0040*/  ULDC.64 UR4, c[0x0][0x208] ;  /* 0x0000820000047ab9 */ /* 0x000fe20000000a00 */
[----:B------:R-:W3:Y:S05]  /*0050*/  S2R R3, SR_CTAID.X ;  /* 0x0000000000037919 */ /* 0x000eea0000002500 */
[----:B------:R-:W4:Y:S08]  /*0060*/  LDC.64 R18, c[0x0][0x210] ;  /* 0x00008400ff127b82 */ /* 0x000f300000000a00 */
[----:B------:R-:W5:Y:S08]  /*0070*/  LDC.64 R8, c[0x0][0x218] ;  /* 0x00008600ff087b82 */ /* 0x000f700000000a00 */
[----:B------:R-:W2:Y:S01]  /*0080*/  LDC.64 R6, c[0x0][0x228] ;  /* 0x00008a00ff067b82 */ /* 0x000ea20000000a00 */
[----:B------:R-:W-:Y:S01]  /*0090*/  IMAD.MOV.U32 R12, RZ, RZ, RZ ;  /* 0x000000ffff0c7224 */ /* 0x000fe200078e00ff */
[----:B------:R-:W-:Y:S01]  /*00a0*/  ULDC.64 UR6, c[0x0][0x238] ;  /* 0x00008e0000067ab9 */ /* 0x000fe20000000a00 */
[----:B-1----:R-:W-:-:S05]  /*00b0*/  IMAD.SHL.U32 R0, R0, 0x2, RZ ;  /* 0x0000000200007824 */ /* 0x002fca00078e00ff */
[----:B------:R-:W-:-:S05]  /*00c0*/  LOP3.LUT R0, R0, 0xfe, RZ, 0xc0, !PT ;  /* 0x000000fe00007812 */ /* 0x000fca00078ec0ff */
[----:B---3--:R-:W-:-:S05]  /*00d0*/  IMAD R0, R3, 0x100, R0 ;  /* 0x0000010003007824 */ /* 0x008fca00078e0200 */
[----:B------:R-:W-:-:S04]  /*00e0*/  SHF.R.S32.HI R3, RZ, 0x1f, R0 ;  /* 0x0000001fff037819 */ /* 0x000fc80000011400 */
[----:B------:R-:W-:-:S04]  /*00f0*/  LEA.HI R14, R3, R0, RZ, 0x4 ;  /* 0x00000000030e7211 */ /* 0x000fc800078f20ff */
[----:B------:R-:W-:-:S05]  /*0100*/  SHF.R.S32.HI R13, RZ, 0x4, R14 ;  /* 0x00000004ff0d7819 */ /* 0x000fca000001140e */
[----:B------:R-:W-:-:S05]  /*0110*/  IMAD.HI R2, R13, 0x3e0f83e1, RZ ;  /* 0x3e0f83e10d027827 */ /* 0x000fca00078e02ff */
[----:B------:R-:W-:-:S04]  /*0120*/  SHF.R.U32.HI R3, RZ, 0x1f, R2 ;  /* 0x0000001fff037819 */ /* 0x000fc80000011602 */
[----:B------:R-:W-:-:S05]  /*0130*/  LEA.HI.SX32 R2, R2, R3, 0x1b ;  /* 0x0000000302027211 */ /* 0x000fca00078fdaff */
[----:B------:R-:W-:-:S04]  /*0140*/  IMAD R13, R2, -0x84, R13 ;  /* 0xffffff7c020d7824 */ /* 0x000fc800078e020d */
[C---:B--2---:R-:W-:Y:S01]  /*0150*/  IMAD.WIDE R4, R13.reuse, 0x4, R4 ;  /* 0x000000040d047825 */ /* 0x044fe200078e0204 */
[----:B------:R-:W-:-:S04]  /*0160*/  ISETP.GE.AND P2, PT, R13, 0x40, PT ;  /* 0x000000400d00780c */ /* 0x000fc80003f46270 */
[----:B------:R-:W-:-:S13]  /*0170*/  ISETP.LT.AND P3, PT, R0, 0x2100, !P2 ;  /* 0x000021000000780c */ /* 0x000fda0005761270 */
[----:B------:R-:W2:Y:S04]  /*0180*/  @P3 LDG.E.EL R11, desc[UR4][R4.64] ;  /* 0x00000004040b3981 */ /* 0x000ea8000c2e1900 */
[----:B------:R1:W3:Y:S01]  /*0190*/  @P3 LDG.E.EL R10, desc[UR4][R4.64] ;  /* 0x00000004040a3981 */ /* 0x0002e2000c2e1900 */
[----:B------:R-:W-:-:S04]  /*01a0*/  IMAD.HI R15, R0, 0x3e0f83e1, RZ ;  /* 0x3e0f83e1000f7827 */ /* 0x000fc800078e02ff */
[----:B-----5:R-:W-:Y:S01]  /*01b0*/  IMAD.WIDE R8, R13, 0x4, R8 ;  /* 0x000000040d087825 */ /* 0x020fe200078e0208 */
[----:B------:R-:W-:-:S04]  /*01c0*/  SHF.R.U32.HI R2, RZ, 0x1f, R15 ;  /* 0x0000001fff027819 */ /* 0x000fc8000001160f */
[----:B------:R-:W-:Y:S02]  /*01d0*/  LEA.HI.SX32 R15, R15, R2, 0x17 ;  /* 0x000000020f0f7211 */ /* 0x000fe400078fbaff */
[----:B-1----:R-:W-:Y:S01]  /*01e0*/  CS2R R4, SRZ ;  /* 0x0000000000047805 */ /* 0x002fe2000001ff00 */
[----:B------:R-:W5:Y:S02]  /*01f0*/  @P3 LDG.E.EL R12, desc[UR4][R8.64] ;  /* 0x00000004080c3981 */ /* 0x000f64000c2e1900 */
[----:B------:R-:W-:-:S04]  /*0200*/  IMAD R2, R15, -0x840, R0 ;  /* 0xfffff7c00f027824 */ /* 0x000fc800078e0200 */
[----:B------:R-:W-:Y:S02]  /*0210*/  IMAD R17, R15, 0x400, R2 ;  /* 0x000004000f117824 */ /* 0x000fe400078e0202 */
[----:B------:R-:W1:Y:S02]  /*0220*/  LDC.64 R2, c[0x0][0x230] ;  /* 0x00008c00ff027b82 */ /* 0x000e640000000a00 */
[----:B----4-:R-:W-:Y:S01]  /*0230*/  IMAD.WIDE R18, R17, 0x4, R18 ;  /* 0x0000000411127825 */ /* 0x010fe200078e0212 */
[----:B------:R-:W-:-:S04]  /*0240*/  CS2R R16, SRZ ;  /* 0x0000000000107805 */ /* 0x000fc8000001ff00 */
[----:B------:R1:W4:Y:S01]  /*0250*/  @P3 LDG.E.64 R4, desc[UR4][R18.64] ;  /* 0x0000000412043981 */ /* 0x000322000c1e1b00 */
[----:B------:R-:W-:Y:S01]  /*0260*/  LOP3.LUT R23, R14, 0xfffffff0, RZ, 0xc0, !PT ;  /* 0xfffffff00e177812 */ /* 0x000fe200078ec0ff */
[----:B------:R-:W-:Y:S02]  /*0270*/  IMAD R15, R15, 0x440, RZ ;  /* 0x000004400f0f7824 */ /* 0x000fe400078e02ff */
[----:B------:R1:W4:Y:S01]  /*0280*/  @P3 LDG.E.EL R17, desc[UR4][R8.64] ;  /* 0x0000000408113981 */ /* 0x000322000c2e1900 */
[----:B0-----:R-:W-:Y:S01]  /*0290*/  IMAD.WIDE R20, R13, 0x4, R6 ;  /* 0x000000040d147825 */ /* 0x001fe200078e0206 */
[----:B------:R-:W-:-:S03]  /*02a0*/  CS2R R6, SRZ ;  /* 0x0000000000067805 */ /* 0x000fc6000001ff00 */
[C---:B------:R-:W-:Y:S01]  /*02b0*/  IMAD.IADD R23, R0.reuse, 0x1, -R23 ;  /* 0x0000000100177824 */ /* 0x040fe200078e0a17 */
[----:B------:R-:W-:Y:S01]  /*02c0*/  ISETP.GE.AND P0, PT, R0, 0x2100, PT ;  /* 0x000021000000780c */ /* 0x000fe20003f06270 */
[C---:B------:R-:W-:Y:S01]  /*02d0*/  IMAD.SHL.U32 R14, R13.reuse, 0x10, RZ ;  /* 0x000000100d0e7824 */ /* 0x040fe200078e00ff */
[----:B------:R-:W4:Y:S01]  /*02e0*/  @P3 LDG.E.EL R16, desc[UR4][R20.64] ;  /* 0x0000000414103981 */ /* 0x000f22000c2e1900 */
[----:B-1----:R-:W-:Y:S01]  /*02f0*/  IMAD.WIDE R18, R13, 0x4, R2 ;  /* 0x000000040d127825 */ /* 0x002fe200078e0202 */
[--C-:B------:R-:W-:Y:S02]  /*0300*/  SHF.R.S32.HI R3, RZ, 0x1f, R15.reuse ;  /* 0x0000001fff037819 */ /* 0x100fe4000001140f */
[----:B------:R-:W5:Y:S01]  /*0310*/  @P3 LDG.E.EL R6, desc[UR4][R20.64] ;  /* 0x0000000414063981 */ /* 0x000f62000c2e1900 */
[----:B------:R-:W-:Y:S01]  /*0320*/  IMAD.MOV.U32 R2, RZ, RZ, RZ ;  /* 0x000000ffff027224 */ /* 0x000fe200078e00ff */
[----:B------:R-:W-:Y:S02]  /*0330*/  IADD3 R15, P4, P5, R14, R23, R15 ;  /* 0x000000170e0f7210 */ /* 0x000fe40007d9e00f */
[----:B------:R-:W5:Y:S01]  /*0340*/  @P3 LDG.E.EL R7, desc[UR4][R18.64] ;  /* 0x0000000412073981 */ /* 0x000f62000c2e1900 */
[----:B------:R-:W-:-:S02]  /*0350*/  SHF.R.S32.HI R23, RZ, 0x1f, R23 ;  /* 0x0000001fff177819 */ /* 0x000fc40000011417 */
[----:B------:R-:W-:Y:S01]  /*0360*/  SHF.R.S32.HI R14, RZ, 0x1f, R14 ;  /* 0x0000001fff0e7819 */ /* 0x000fe2000001140e */
[----:B------:R0:W5:Y:S01]  /*0370*/  @P3 LDG.E.EL R2, desc[UR4][R18.64] ;  /* 0x0000000412023981 */ /* 0x000162000c2e1900 */
[----:B------:R-:W-:Y:S02]  /*0380*/  ISETP.GT.AND P1, PT, R13, 0x3f, !P0 ;  /* 0x0000003f0d00780c */ /* 0x000fe40004724270 */
[----:B------:R-:W-:Y:S02]  /*0390*/  IADD3.X R14, R14, R23, R3, P4, P5 ;  /* 0x000000170e0e7210 */ /* 0x000fe400027ea403 */
[----:B------:R-:W-:-:S04]  /*03a0*/  LEA R8, P4, R15, UR6, 0x2 ;  /* 0x000000060f087c11 */ /* 0x000fc8000f8810ff */
[----:B------:R-:W-:Y:S02]  /*03b0*/  LEA.HI.X R9, R15, UR7, R14, 0x2, P4 ;  /* 0x000000070f097c11 */ /* 0x000fe4000a0f140e */
[----:B------:R-:W-:-:S06]  /*03c0*/  CS2R R14, SRZ ;  /* 0x00000000000e7805 */ /* 0x000fcc000001ff00 */
[----:B------:R1:W5:Y:S01]  /*03d0*/  @P1 LDG.E.64 R14, desc[UR4][R8.64+-0x1000] ;  /* 0xfff00004080e1981 */ /* 0x000362000c1e1b00 */
[----:B0-----:R-:W-:Y:S01]  /*03e0*/  IMAD.MOV.U32 R19, RZ, RZ, 0x3e800000 ;  /* 0x3e800000ff137424 */ /* 0x001fe200078e00ff */
[----:B--2---:R-:W-:-:S05]  /*03f0*/  SEL R3, R11, RZ, P3 ;  /* 0x000000ff0b037207 */ /* 0x004fca0001800000 */
[----:B------:R-:W-:Y:S01]  /*0400*/  FADD R3, R3, 9.9999997473787516356e-06 ;  /* 0x3727c5ac03037421 */ /* 0x000fe20000000000 */
[----:B---3--:R-:W-:-:S03]  /*0410*/  SEL R10, R10, RZ, P3 ;  /* 0x000000ff0a0a7207 */ /* 0x008fc60001800000 */
[----:B------:R-:W0:Y:S02]  /*0420*/  MUFU.SQRT R11, R3 ;  /* 0x00000003000b7308 */ /* 0x000e240000002000 */
[----:B------:R-:W-:-:S06]  /*0430*/  FADD R10, R10, 9.9999997473787516356e-06 ;  /* 0x3727c5ac0a0a7421 */ /* 0x000fcc0000000000 */
[----:B------:R-:W2:Y:S01]  /*0440*/  MUFU.SQRT R13, R10 ;  /* 0x0000000a000d7308 */ /* 0x000ea20000002000 */
[C---:B0-----:R-:W-:Y:S02]  /*0450*/  FSETP.GT.AND P6, PT, R11.reuse, 8.50705917302346158658e+37, PT ;  /* 0x7e8000000b00780b */ /* 0x041fe40003fc4000 */
[----:B------:R-:W-:Y:S02]  /*0460*/  FSETP.GEU.AND P5, PT, R11, 1.175494350822287508e-38, PT ;  /* 0x008000000b00780b */ /* 0x000fe40003fae000 */
[----:B------:R-:W-:Y:S02]  /*0470*/  FSEL R18, R19, 1, P6 ;  /* 0x3f80000013127808 */ /* 0x000fe40003000000 */
[----:B--2---:R-:W-:-:S07]  /*0480*/  FSETP.GT.AND P4, PT, R13, 8.50705917302346158658e+37, PT ;  /* 0x7e8000000d00780b */ /* 0x004fce0003f84000 */
[----:B------:R-:W-:Y:S01]  /*0490*/  @P6 FMUL R11, R11, 0.25 ;  /* 0x3e8000000b0b6820 */ /* 0x000fe20000400000 */
[----:B------:R-:W-:-:S03]  /*04a0*/  FSETP.GEU.AND P6, PT, R13, 1.175494350822287508e-38, PT ;  /* 0x008000000d00780b */ /* 0x000fc60003fce000 */
[----:B------:R-:W-:Y:S02]  /*04b0*/  @!P5 FMUL R11, R11, 16777216 ;  /* 0x4b8000000b0bd820 */ /* 0x000fe40000400000 */
[----:B------:R-:W-:-:S04]  /*04c0*/  @P4 FMUL R13, R13, 0.25 ;  /* 0x3e8000000d0d4820 */ /* 0x000fc80000400000 */
[----:B------:R-:W0:Y:S04]  /*04d0*/  MUFU.RCP R11, R11 ;  /* 0x0000000b000b7308 */ /* 0x000e280000001000 */
[----:B------:R-:W-:Y:S01]  /*04e0*/  @!P6 FMUL R13, R13, 16777216 ;  /* 0x4b8000000d0de820 */ /* 0x000fe20000400000 */
[----:B----4-:R-:W-:Y:S02]  /*04f0*/  SEL R4, R4, RZ, P3 ;  /* 0x000000ff04047207 */ /* 0x010fe40001800000 */
[----:B-----5:R-:W-:-:S03]  /*0500*/  SEL R3, R12, RZ, P3 ;  /* 0x000000ff0c037207 */ /* 0x020fc60001800000 */
[----:B------:R-:W2:Y:S01]  /*0510*/  MUFU.RCP R13, R13 ;  /* 0x0000000d000d7308 */ /* 0x000ea20000001000 */
[----:B------:R-:W-:Y:S01]  /*0520*/  FSEL R10, R19, 1, P4 ;  /* 0x3f800000130a7808 */ /* 0x000fe20002000000 */
[----:B-1----:R-:W-:Y:S01]  /*0530*/  FADD R8, R4, -R3 ;  /* 0x8000000304087221 */ /* 0x002fe20000000000 */
[----:B------:R-:W-:Y:S01]  /*0540*/  SEL R3, R5, RZ, P3 ;  /* 0x000000ff05037207 */ /* 0x000fe20001800000 */
[----:B------:R-:W-:Y:S01]  /*0550*/  @!P5 FMUL R18, R18, 16777216 ;  /* 0x4b8000001212d820 */ /* 0x000fe20000400000 */
[----:B------:R-:W1:Y:S01]  /*0560*/  LDC.64 R4, c[0x0][0x240] ;  /* 0x00009000ff047b82 */ /* 0x000e620000000a00 */
[----:B------:R-:W-:Y:S01]  /*0570*/  SEL R12, R17, RZ, P3 ;  /* 0x000000ff110c7207 */ /* 0x000fe20001800000 */
[----:B------:R-:W-:Y:S01]  /*0580*/  @!P6 FMUL R10, R10, 16777216 ;  /* 0x4b8000000a0ae820 */ /* 0x000fe20000400000 */
[----:B0-----:R-:W-:-:S03]  /*0590*/  FMUL R9, R11, R18 ;  /* 0x000000120b097220 */ /* 0x001fc60000400000 */
[----:B------:R-:W-:Y:S01]  /*05a0*/  FADD R3, R3, -R12 ;  /* 0x8000000c03037221 */ /* 0x000fe20000000000 */
[----:B------:R-:W-:Y:S01]  /*05b0*/  FMUL R8, R8, R9 ;  /* 0x0000000908087220 */ /* 0x000fe20000400000 */
[----:B--2---:R-:W-:Y:S01]  /*05c0*/  FMUL R10, R13, R10 ;  /* 0x0000000a0d0a7220 */ /* 0x004fe20000400000 */
[----:B------:R-:W-:Y:S02]  /*05d0*/  SEL R9, R16, RZ, P3 ;  /* 0x000000ff10097207 */ /* 0x000fe40001800000 */
[----:B------:R-:W-:Y:S02]  /*05e0*/  SEL R6, R6, RZ, P3 ;  /* 0x000000ff06067207 */ /* 0x000fe40001800000 */
[----:B------:R-:W-:Y:S01]  /*05f0*/  SEL R11, R7, RZ, P3 ;  /* 0x000000ff070b7207 */ /* 0x000fe20001800000 */
[----:B------:R-:W-:Y:S01]  /*0600*/  FMUL R7, R3, R10 ;  /* 0x0000000a03077220 */ /* 0x000fe20000400000 */
[----:B------:R-:W-:-:S03]  /*0610*/  SEL R2, R2, RZ, P3 ;  /* 0x000000ff02027207 */ /* 0x000fc60001800000 */
[----:B------:R-:W-:Y:S02]  /*0620*/  FFMA R3, R8, R9, R11 ;  /* 0x0000000908037223 */ /* 0x000fe4000000000b */
[----:B------:R-:W-:-:S03]  /*0630*/  FFMA R2, R7, R6, R2 ;  /* 0x0000000607027223 */ /* 0x000fc60000000002 */
[C---:B------:R-:W-:Y:S02]  /*0640*/  FSETP.GEU.AND P3, PT, R3.reuse, RZ, PT ;  /* 0x000000ff0300720b */ /* 0x040fe40003f6e000 */
[----:B------:R-:W-:Y:S01]  /*0650*/  FSETP.GEU.AND P4, PT, R2, RZ, PT ;  /* 0x000000ff0200720b */ /* 0x000fe20003f8e000 */
[----:B-1----:R-:W-:Y:S01]  /*0660*/  IMAD.WIDE R4, R0, 0x4, R4 ;  /* 0x0000000400047825 */ /* 0x002fe200078e0204 */
[----:B------:R-:W-:Y:S02]  /*0670*/  FSEL R6, R3, RZ, P3 ;  /* 0x000000ff03067208 */ /* 0x000fe40001800000 */
[----:B------:R-:W-:Y:S02]  /*0680*/  FSEL R7, R2, RZ, P4 ;  /* 0x000000ff02077208 */ /* 0x000fe40002000000 */
[----:B------:R-:W-:Y:S02]  /*0690*/  @P2 SEL R6, R14, RZ, P1 ;  /* 0x000000ff0e062207 */ /* 0x000fe40000800000 */
[----:B------:R-:W-:Y:S01]  /*06a0*/  @P2 SEL R7, R15, RZ, P1 ;  /* 0x000000ff0f072207 */ /* 0x000fe20000800000 */
[----:B------:R-:W-:Y:S06]  /*06b0*/  @P0 EXIT ;  /* 0x000000000000094d */ /* 0x000fec0003800000 */
[----:B------:R-:W-:Y:S01]  /*06c0*/  STG.E.64 desc[UR4][R4.64], R6 ;  /* 0x0000000604007986 */ /* 0x000fe2000c101b04 */
[----:B------:R-:W-:Y:S05]  /*06d0*/  EXIT ;  /* 0x000000000000794d */ /* 0x000fea0003800000 */
.L_x_0:
[----:B------:R-:W-:-:S00]  /*06e0*/  BRA `(.L_x_0) ;  /* 0xfffffffc00fc7947 */ /* 0x000fc0000383ffff */
[----:B------:R-:W-:-:S00]  /*06f0*/  NOP ;  /* 0x0000000000007918 */ /* 0x000fc00000000000 */
        /* <DEDUP_REMOVED lines=8> */
.L_x_1:


//--------------------- .nv.global.init           --------------------------
	.section	.nv.global.init,"aw",@progbits
.nv.global.init:
	.type		_$_str,@object
	.size		_$_str,(_$_str_$_2 - _$_str)
_$_str:
        /*0000*/ 	.byte	0x5f, 0x5f, 0x43, 0x55, 0x44, 0x41, 0x5f, 0x46, 0x54, 0x5a, 0x00
	.type		_$_str_$_2,@object
	.size		_$_str_$_2,(.L_1 - _$_str_$_2)
_$_str_$_2:
        /*000b*/ 	.byte	0x5f, 0x5f, 0x43, 0x55, 0x44, 0x41, 0x5f, 0x50, 0x52, 0x45, 0x43, 0x5f, 0x53, 0x51, 0x52, 0x54
        /*001b*/ 	.byte	0x00
.L_1:


//--------------------- .nv.constant0.triton_poi_fused_cat_3 --------------------------
	.section	.nv.constant0.triton_poi_fused_cat_3,"a",@progbits
	.sectionflags	@""
	.align	4
.nv.constant0.triton_poi_fused_cat_3:
	.zero		588
